//
// Generated by NVIDIA NVVM Compiler
//
// Compiler Build ID: CL-36424714
// Cuda compilation tools, release 13.0, V13.0.88
// Based on NVVM 20.0.0
//

.version 9.0
.target sm_100
.address_size 64

	// .globl	axpy

.visible .entry axpy(
	.param .u64 .ptr .align 1 axpy_param_0,
	.param .u64 .ptr .align 1 axpy_param_1,
	.param .f32 axpy_param_2,
	.param .u64 .ptr .align 1 axpy_param_3
)
{
	.reg .b32 	%r<5>;
	.reg .b32 	%f<5>;
	.reg .b64 	%rd<11>;

	ld.param.u64 	%rd1, [axpy_param_0];
	ld.param.u64 	%rd2, [axpy_param_1];
	ld.param.f32 	%f1, [axpy_param_2];
	ld.param.u64 	%rd3, [axpy_param_3];
	cvta.to.global.u64 	%rd4, %rd3;
	cvta.to.global.u64 	%rd5, %rd2;
	cvta.to.global.u64 	%rd6, %rd1;
	mov.u32 	%r1, %ctaid.x;
	mov.u32 	%r2, %ntid.x;
	mov.u32 	%r3, %tid.x;
	mad.lo.s32 	%r4, %r1, %r2, %r3;
	mul.wide.s32 	%rd7, %r4, 4;
	add.s64 	%rd8, %rd6, %rd7;
	ld.global.f32 	%f2, [%rd8];
	add.s64 	%rd9, %rd5, %rd7;
	ld.global.f32 	%f3, [%rd9];
	fma.rn.f32 	%f4, %f1, %f2, %f3;
	add.s64 	%rd10, %rd4, %rd7;
	st.global.f32 	[%rd10], %f4;
	ret;

}


// ===== COMPILED SASS (sm_100) =====

	.target	sm_100

	.elftype	@"ET_EXEC"


//--------------------- .note.nv.tkinfo           --------------------------
	.section	.note.nv.tkinfo,"",@"SHT_NOTE"
	.sectionflags	@"SHF_NOTE_NV_TKINFO"
	.tkinfo
        /*0018*/ 	.word	0x00000002
        /*0030*/ 	.string	""
        /*0030*/ 	.string	"ptxas"
        /*0030*/ 	.string	"Cuda compilation tools, release 13.0, V13.0.88"
        /*0030*/ 	.string	"Build cuda_13.0.r13.0/compiler.36424714_0"
        /*0030*/ 	.string	"-arch sm_100 -m 64 "



//--------------------- .note.nv.cuinfo           --------------------------
	.section	.note.nv.cuinfo,"",@"SHT_NOTE"
	.sectionflags	@"SHF_NOTE_NV_CUINFO"
        /*0018*/ 	.short	0x0002
        /*001a*/ 	.short	0x0064
        /*001c*/ 	.short	0x0082
	.zero		2


//--------------------- .nv.info                  --------------------------
	.section	.nv.info,"",@"SHT_CUDA_INFO"
	.align	4


	//----- nvinfo : EIATTR_REGCOUNT
	.align		4
        /*0000*/ 	.byte	0x04, 0x2f
        /*0002*/ 	.short	(.L_1 - .L_0)
	.align		4
.L_0:
        /*0004*/ 	.word	index@(axpy)
        /*0008*/ 	.word	0x0000000c


	//----- nvinfo : EIATTR_FRAME_SIZE
	.align		4
.L_1:
        /*000c*/ 	.byte	0x04, 0x11
        /*000e*/ 	.short	(.L_3 - .L_2)
	.align		4
.L_2:
        /*0010*/ 	.word	index@(axpy)
        /*0014*/ 	.word	0x00000000


	//----- nvinfo : EIATTR_MIN_STACK_SIZE
	.align		4
.L_3:
        /*0018*/ 	.byte	0x04, 0x12
        /*001a*/ 	.short	(.L_5 - .L_4)
	.align		4
.L_4:
        /*001c*/ 	.word	index@(axpy)
        /*0020*/ 	.word	0x00000000
.L_5:


//--------------------- .nv.compat                --------------------------
	.section	.nv.compat,"",@"SHT_CUDA_COMPAT_INFO"
	.align	4
        /*0000*/ 	.byte	0x02, 0x09, 0x00, 0x00, 0x02, 0x02, 0x01, 0x00, 0x02, 0x05, 0x05, 0x00, 0x03, 0x07, 0x01, 0x01
        /*0010*/ 	.byte	0x02, 0x03, 0x00, 0x00, 0x02, 0x06, 0x01, 0x00, 0x04, 0x0b, 0x08, 0x00, 0x09, 0x00, 0x00, 0x00
        /*0020*/ 	.byte	0x00, 0x00, 0x00, 0x00


//--------------------- .nv.info.axpy             --------------------------
	.section	.nv.info.axpy,"",@"SHT_CUDA_INFO"
	.sectionflags	@""
	.align	4


	//----- nvinfo : EIATTR_CUDA_API_VERSION
	.align		4
        /*0000*/ 	.byte	0x04, 0x37
        /*0002*/ 	.short	(.L_7 - .L_6)
.L_6:
        /*0004*/ 	.word	0x00000082


	//----- nvinfo : EIATTR_KPARAM_INFO
	.align		4
.L_7:
        /*0008*/ 	.byte	0x04, 0x17
        /*000a*/ 	.short	(.L_9 - .L_8)
.L_8:
        /*000c*/ 	.word	0x00000000
        /*0010*/ 	.short	0x0003
        /*0012*/ 	.short	0x0018
        /*0014*/ 	.byte	0x00, 0xf5, 0x21, 0x00


	//----- nvinfo : EIATTR_KPARAM_INFO
	.align		4
.L_9:
        /*0018*/ 	.byte	0x04, 0x17
        /*001a*/ 	.short	(.L_11 - .L_10)
.L_10:
        /*001c*/ 	.word	0x00000000
        /*0020*/ 	.short	0x0002
        /*0022*/ 	.short	0x0010
        /*0024*/ 	.byte	0x00, 0xf0, 0x11, 0x00


	//----- nvinfo : EIATTR_KPARAM_INFO
	.align		4
.L_11:
        /*0028*/ 	.byte	0x04, 0x17
        /*002a*/ 	.short	(.L_13 - .L_12)
.L_12:
        /*002c*/ 	.word	0x00000000
        /*0030*/ 	.short	0x0001
        /*0032*/ 	.short	0x0008
        /*0034*/ 	.byte	0x00, 0xf5, 0x21, 0x00


	//----- nvinfo : EIATTR_KPARAM_INFO
	.align		4
.L_13:
        /*0038*/ 	.byte	0x04, 0x17
        /*003a*/ 	.short	(.L_15 - .L_14)
.L_14:
        /*003c*/ 	.word	0x00000000
        /*0040*/ 	.short	0x0000
        /*0042*/ 	.short	0x0000
        /*0044*/ 	.byte	0x00, 0xf5, 0x21, 0x00


	//----- nvinfo : EIATTR_SPARSE_MMA_MASK
	.align		4
.L_15:
        /*0048*/ 	.byte	0x03, 0x50
        /*004a*/ 	.short	0x0000


	//----- nvinfo : EIATTR_MAXREG_COUNT
	.align		4
        /*004c*/ 	.byte	0x03, 0x1b
        /*004e*/ 	.short	0x00ff


	//----- nvinfo : EIATTR_MERCURY_ISA_VERSION
	.align		4
        /*0050*/ 	.byte	0x03, 0x5f
        /*0052*/ 	.short	0x0101


	//----- nvinfo : EIATTR_VRC_CTA_INIT_COUNT
	.align		4
        /*0054*/ 	.byte	0x02, 0x4a
	.zero		1
	.zero		1


	//----- nvinfo : EIATTR_EXIT_INSTR_OFFSETS
	.align		4
        /*0058*/ 	.byte	0x04, 0x1c
        /*005a*/ 	.short	(.L_17 - .L_16)


	//   ....[0]....
.L_16:
        /*005c*/ 	.word	0x00000110


	//----- nvinfo : EIATTR_CBANK_PARAM_SIZE
	.align		4
.L_17:
        /*0060*/ 	.byte	0x03, 0x19
        /*0062*/ 	.short	0x0020


	//----- nvinfo : EIATTR_PARAM_CBANK
	.align		4
        /*0064*/ 	.byte	0x04, 0x0a
        /*0066*/ 	.short	(.L_19 - .L_18)
	.align		4
.L_18:
        /*0068*/ 	.word	index@(.nv.constant0.axpy)
        /*006c*/ 	.short	0x0380
        /*006e*/ 	.short	0x0020


	//----- nvinfo : EIATTR_SW_WAR
	.align		4
.L_19:
        /*0070*/ 	.byte	0x04, 0x36
        /*0072*/ 	.short	(.L_21 - .L_20)
.L_20:
        /*0074*/ 	.word	0x00000008
.L_21:


//--------------------- .nv.callgraph             --------------------------
	.section	.nv.callgraph,"",@"SHT_CUDA_CALLGRAPH"
	.align	4
	.sectionentsize	8
	.align		4
        /*0000*/ 	.word	0x00000000
	.align		4
        /*0004*/ 	.word	0xffffffff
	.align		4
        /*0008*/ 	.word	0x00000000
	.align		4
        /*000c*/ 	.word	0xfffffffe
	.align		4
        /*0010*/ 	.word	0x00000000
	.align		4
        /*0014*/ 	.word	0xfffffffd
	.align		4
        /*0018*/ 	.word	0x00000000
	.align		4
        /*001c*/ 	.word	0xfffffffc


//--------------------- .text.axpy                --------------------------
	.section	.text.axpy,"ax",@progbits
	.align	128
        .global         axpy
        .type           axpy,@function
        .size           axpy,(.L_x_1 - axpy)
        .other          axpy,@"STO_CUDA_ENTRY STV_DEFAULT"
axpy:
.text.axpy:
[----:B------:R-:W-:Y:S01]  /*0000*/  LDC R1, c[0x0][0x37c] ;  /* 0x0000df00ff017b82 */ /* 0x000fe20000000800 */
[----:B------:R-:W0:Y:S07]  /*0010*/  S2R R0, SR_TID.X ;  /* 0x0000000000007919 */ /* 0x000e2e0000002100 */
[----:B------:R-:W0:Y:S01]  /*0020*/  S2UR UR6, SR_CTAID.X ;  /* 0x00000000000679c3 */ /* 0x000e220000002500 */
[----:B------:R-:W1:Y:S07]  /*0030*/  LDCU.64 UR4, c[0x0][0x358] ;  /* 0x00006b00ff0477ac */ /* 0x000e6e0008000a00 */
[----:B------:R-:W0:Y:S08]  /*0040*/  LDC R9, c[0x0][0x360] ;  /* 0x0000d800ff097b82 */ /* 0x000e300000000800 */
[----:B------:R-:W2:Y:S08]  /*0050*/  LDC.64 R2, c[0x0][0x380] ;  /* 0x0000e000ff027b82 */ /* 0x000eb00000000a00 */
[----:B------:R-:W3:Y:S01]  /*0060*/  LDC.64 R4, c[0x0][0x388] ;  /* 0x0000e200ff047b82 */ /* 0x000ee20000000a00 */
[----:B0-----:R-:W-:-:S07]  /*0070*/  IMAD R9, R9, UR6, R0 ;  /* 0x0000000609097c24 */ /* 0x001fce000f8e0200 */
[----:B------:R-:W0:Y:S01]  /*0080*/  LDC.64 R6, c[0x0][0x398] ;  /* 0x0000e600ff067b82 */ /* 0x000e220000000a00 */
[----:B------:R-:W4:Y:S01]  /*0090*/  LDCU UR6, c[0x0][0x390] ;  /* 0x00007200ff0677ac */ /* 0x000f220008000800 */
[----:B--2---:R-:W-:-:S06]  /*00a0*/  IMAD.WIDE R2, R9, 0x4, R2 ;  /* 0x0000000409027825 */ /* 0x004fcc00078e0202 */
[----:B-1----:R-:W4:Y:S01]  /*00b0*/  LDG.E R2, desc[UR4][R2.64] ;  /* 0x0000000402027981 */ /* 0x002f22000c1e1900 */
[----:B---3--:R-:W-:-:S06]  /*00c0*/  IMAD.WIDE R4, R9, 0x4, R4 ;  /* 0x0000000409047825 */ /* 0x008fcc00078e0204 */
[----:B------:R-:W4:Y:S01]  /*00d0*/  LDG.E R5, desc[UR4][R4.64] ;  /* 0x0000000404057981 */ /* 0x000f22000c1e1900 */
[----:B0-----:R-:W-:-:S04]  /*00e0*/  IMAD.WIDE R6, R9, 0x4, R6 ;  /* 0x0000000409067825 */ /* 0x001fc800078e0206 */
[----:B----4-:R-:W-:-:S05]  /*00f0*/  FFMA R9, R2, UR6, R5 ;  /* 0x0000000602097c23 */ /* 0x010fca0008000005 */
[----:B------:R-:W-:Y:S01]  /*0100*/  STG.E desc[UR4][R6.64], R9 ;  /* 0x0000000906007986 */ /* 0x000fe2000c101904 */
[----:B------:R-:W-:Y:S05]  /*0110*/  EXIT ;  /* 0x000000000000794d */ /* 0x000fea0003800000 */
.L_x_0:
[----:B------:R-:W-:-:S00]  /*0120*/  BRA `(.L_x_0) ;  /* 0xfffffffc00fc7947 */ /* 0x000fc0000383ffff */
[----:B------:R-:W-:-:S00]  /*0130*/  NOP ;  /* 0x0000000000007918 */ /* 0x000fc00000000000 */
        /* <DEDUP_REMOVED lines=12> */
.L_x_1:


//--------------------- .nv.shared.reserved.0     --------------------------
	.section	.nv.shared.reserved.0,"aw",@nobits
	.weak		__nv_reservedSMEM_offset_0_alias
	.size		__nv_reservedSMEM_offset_0_alias, 0, 64
	.other		__nv_reservedSMEM_offset_0_alias,@"STO_CUDA_RESERVED_SHARED STV_DEFAULT"
__nv_reservedSMEM_offset_0_alias:
	.zero		0
	.zero		64


//--------------------- .nv.constant0.axpy        --------------------------
	.section	.nv.constant0.axpy,"a",@progbits
	.sectionflags	@""
	.align	4
.nv.constant0.axpy:
	.zero		928


//--------------------- SYMBOLS --------------------------

	.type		.nv.reservedSmem.offset0,@object
	.size		.nv.reservedSmem.offset0,0x4
